	.headerflags	@"EF_CUDA_TEXMODE_UNIFIED EF_CUDA_64BIT_ADDRESS EF_CUDA_SM89 EF_CUDA_VIRTUAL_SM(EF_CUDA_SM89)"
	.elftype	@"ET_EXEC"


//--------------------- .nv.info                  --------------------------
	.section	.nv.info,"",@"SHT_CUDA_INFO"
	.align	4


	//----- nvinfo : EIATTR_REGCOUNT
	.align		4
        /*0000*/ 	.byte	0x04, 0x2f
        /*0002*/ 	.short	(.L_1 - .L_0)
	.align		4
.L_0:
        /*0004*/ 	.word	index@(triton__0d1d2d3d4de5de)
        /*0008*/ 	.word	0x00000028


	//----- nvinfo : EIATTR_MAX_STACK_SIZE
	.align		4
.L_1:
        /*000c*/ 	.byte	0x04, 0x23
        /*000e*/ 	.short	(.L_3 - .L_2)
	.align		4
.L_2:
        /*0010*/ 	.word	index@(triton__0d1d2d3d4de5de)
        /*0014*/ 	.word	0x00000000


	//----- nvinfo : EIATTR_MIN_STACK_SIZE
	.align		4
.L_3:
        /*0018*/ 	.byte	0x04, 0x12
        /*001a*/ 	.short	(.L_5 - .L_4)
	.align		4
.L_4:
        /*001c*/ 	.word	index@(triton__0d1d2d3d4de5de)
        /*0020*/ 	.word	0x00000000


	//----- nvinfo : EIATTR_FRAME_SIZE
	.align		4
.L_5:
        /*0024*/ 	.byte	0x04, 0x11
        /*0026*/ 	.short	(.L_7 - .L_6)
	.align		4
.L_6:
        /*0028*/ 	.word	index@(triton__0d1d2d3d4de5de)
        /*002c*/ 	.word	0x00000000
.L_7:


//--------------------- .nv.info.triton__0d1d2d3d4de5de --------------------------
	.section	.nv.info.triton__0d1d2d3d4de5de,"",@"SHT_CUDA_INFO"
	.align	4


	//----- nvinfo : EIATTR_CUDA_API_VERSION
	.align		4
        /*0000*/ 	.byte	0x04, 0x37
        /*0002*/ 	.short	(.L_9 - .L_8)
.L_8:
        /*0004*/ 	.word	0x0000007b


	//----- nvinfo : EIATTR_PARAM_CBANK
	.align		4
.L_9:
        /*0008*/ 	.byte	0x04, 0x0a
        /*000a*/ 	.short	(.L_11 - .L_10)
	.align		4
.L_10:
        /*000c*/ 	.word	index@(.nv.constant0.triton__0d1d2d3d4de5de)
        /*0010*/ 	.short	0x0160
        /*0012*/ 	.short	0x0028


	//----- nvinfo : EIATTR_CBANK_PARAM_SIZE
	.align		4
.L_11:
        /*0014*/ 	.byte	0x03, 0x19
        /*0016*/ 	.short	0x0028


	//----- nvinfo : EIATTR_KPARAM_INFO
	.align		4
        /*0018*/ 	.byte	0x04, 0x17
        /*001a*/ 	.short	(.L_13 - .L_12)
.L_12:
        /*001c*/ 	.word	0x00000000
        /*0020*/ 	.short	0x0005
        /*0022*/ 	.short	0x0024
        /*0024*/ 	.byte	0x00, 0xf0, 0x11, 0x00


	//----- nvinfo : EIATTR_KPARAM_INFO
	.align		4
.L_13:
        /*0028*/ 	.byte	0x04, 0x17
        /*002a*/ 	.short	(.L_15 - .L_14)
.L_14:
        /*002c*/ 	.word	0x00000000
        /*0030*/ 	.short	0x0004
        /*0032*/ 	.short	0x0020
        /*0034*/ 	.byte	0x00, 0xf0, 0x11, 0x00


	//----- nvinfo : EIATTR_KPARAM_INFO
	.align		4
.L_15:
        /*0038*/ 	.byte	0x04, 0x17
        /*003a*/ 	.short	(.L_17 - .L_16)
.L_16:
        /*003c*/ 	.word	0x00000000
        /*0040*/ 	.short	0x0003
        /*0042*/ 	.short	0x0018
        /*0044*/ 	.byte	0x00, 0xf0, 0x21, 0x00


	//----- nvinfo : EIATTR_KPARAM_INFO
	.align		4
.L_17:
        /*0048*/ 	.byte	0x04, 0x17
        /*004a*/ 	.short	(.L_19 - .L_18)
.L_18:
        /*004c*/ 	.word	0x00000000
        /*0050*/ 	.short	0x0002
        /*0052*/ 	.short	0x0010
        /*0054*/ 	.byte	0x00, 0xf0, 0x21, 0x00


	//----- nvinfo : EIATTR_KPARAM_INFO
	.align		4
.L_19:
        /*0058*/ 	.byte	0x04, 0x17
        /*005a*/ 	.short	(.L_21 - .L_20)
.L_20:
        /*005c*/ 	.word	0x00000000
        /*0060*/ 	.short	0x0001
        /*0062*/ 	.short	0x0008
        /*0064*/ 	.byte	0x00, 0xf0, 0x21, 0x00


	//----- nvinfo : EIATTR_KPARAM_INFO
	.align		4
.L_21:
        /*0068*/ 	.byte	0x04, 0x17
        /*006a*/ 	.short	(.L_23 - .L_22)
.L_22:
        /*006c*/ 	.word	0x00000000
        /*0070*/ 	.short	0x0000
        /*0072*/ 	.short	0x0000
        /*0074*/ 	.byte	0x00, 0xf0, 0x21, 0x00


	//----- nvinfo : EIATTR_MAXREG_COUNT
	.align		4
.L_23:
        /*0078*/ 	.byte	0x03, 0x1b
        /*007a*/ 	.short	0x00ff


	//----- nvinfo : EIATTR_EXIT_INSTR_OFFSETS
	.align		4
        /*007c*/ 	.byte	0x04, 0x1c
        /*007e*/ 	.short	(.L_25 - .L_24)


	//   ....[0]....
.L_24:
        /*0080*/ 	.word	0x00000d00


	//   ....[1]....
        /*0084*/ 	.word	0x00000d20


	//----- nvinfo : EIATTR_CTAIDZ_USED
	.align		4
.L_25:
        /*0088*/ 	.byte	0x01, 0x04
	.zero		2


	//----- nvinfo : EIATTR_MAX_THREADS
	.align		4
        /*008c*/ 	.byte	0x04, 0x05
        /*008e*/ 	.short	(.L_27 - .L_26)
.L_26:
        /*0090*/ 	.word	0x00000100
        /*0094*/ 	.word	0x00000001
        /*0098*/ 	.word	0x00000001
.L_27:


//--------------------- .nv.rel.action            --------------------------
	.section	.nv.rel.action,"",@"SHT_CUDA_RELOCINFO"
	.align	8
	.sectionentsize	8
        /*0000*/ 	.byte	0x73, 0x00, 0x00, 0x00, 0x00, 0x00, 0x00, 0x00, 0x00, 0x00, 0x00, 0x11, 0x25, 0x00, 0x05, 0x36


//--------------------- .nv.constant0.triton__0d1d2d3d4de5de --------------------------
	.section	.nv.constant0.triton__0d1d2d3d4de5de,"a",@progbits
	.align	4
.nv.constant0.triton__0d1d2d3d4de5de:
	.zero		392


//--------------------- .text.triton__0d1d2d3d4de5de --------------------------
	.section	.text.triton__0d1d2d3d4de5de,"ax",@progbits
	.sectionflags	@"SHF_BARRIERS=1"
	.sectioninfo	@"SHI_REGISTERS=40"
	.align	128
        .global         triton__0d1d2d3d4de5de
        .type           triton__0d1d2d3d4de5de,@function
        .size           triton__0d1d2d3d4de5de,(.L_x_1 - triton__0d1d2d3d4de5de)
        .other          triton__0d1d2d3d4de5de,@"STO_CUDA_ENTRY STV_DEFAULT"
triton__0d1d2d3d4de5de:
.text.triton__0d1d2d3d4de5de:
[----:B------:R-:W-:-:S02]  /*0000*/  IMAD.MOV.U32 R1, RZ, RZ, c[0x0][0x28] ;  /* 0x00000a00ff017624 */ /* 0x000fc400078e00ff */
[----:B------:R-:W0:Y:S01]  /*0010*/  S2R R0, SR_CTAID.Z ;  /* 0x0000000000007919 */ /* 0x000e220000002700 */
[----:B------:R-:W1:Y:S01]  /*0020*/  S2UR UR4, SR_CTAID.Y ;  /* 0x00000000000479c3 */ /* 0x000e620000002600 */
[----:B------:R-:W-:Y:S01]  /*0030*/  CS2R R8, SRZ ;  /* 0x0000000000087805 */ /* 0x000fe2000001ff00 */
[----:B------:R-:W-:Y:S01]  /*0040*/  CS2R R10, SRZ ;  /* 0x00000000000a7805 */ /* 0x000fe2000001ff00 */
[----:B------:R-:W2:Y:S04]  /*0050*/  S2R R15, SR_CTAID.X ;  /* 0x00000000000f7919 */ /* 0x000ea80000002500 */
[----:B------:R-:W3:Y:S01]  /*0060*/  S2R R12, SR_TID.X ;  /* 0x00000000000c7919 */ /* 0x000ee20000002100 */
[----:B0-----:R-:W-:Y:S01]  /*0070*/  IADD3 R0, R0, 0x1, RZ ;  /* 0x0000000100007810 */ /* 0x001fe20007ffe0ff */
[----:B--2---:R-:W-:-:S04]  /*0080*/  IMAD.SHL.U32 R2, R15, 0x100, RZ ;  /* 0x000001000f027824 */ /* 0x004fc800078e00ff */
[----:B-1----:R-:W-:Y:S01]  /*0090*/  IMAD R0, R0, UR4, RZ ;  /* 0x0000000400007c24 */ /* 0x002fe2000f8e02ff */
[----:B------:R-:W-:Y:S01]  /*00a0*/  CS2R R6, SRZ ;  /* 0x0000000000067805 */ /* 0x000fe2000001ff00 */
[----:B---3--:R-:W-:Y:S01]  /*00b0*/  SHF.R.U32.HI R13, RZ, 0x5, R12 ;  /* 0x00000005ff0d7819 */ /* 0x008fe2000001160c */
[----:B------:R-:W-:Y:S01]  /*00c0*/  ULDC.64 UR4, c[0x0][0x118] ;  /* 0x0000460000047ab9 */ /* 0x000fe20000000a00 */
[----:B------:R-:W-:Y:S01]  /*00d0*/  LOP3.LUT R3, R12, 0x1f, RZ, 0xc0, !PT ;  /* 0x0000001f0c037812 */ /* 0x000fe200078ec0ff */
[----:B------:R-:W-:Y:S01]  /*00e0*/  IMAD.SHL.U32 R24, R0, 0x10, RZ ;  /* 0x0000001000187824 */ /* 0x000fe200078e00ff */
[----:B------:R-:W-:Y:S02]  /*00f0*/  SGXT.U32 R13, R13, 0x3 ;  /* 0x000000030d0d781a */ /* 0x000fe40000000000 */
[----:B------:R-:W-:Y:S02]  /*0100*/  LEA R4, R3, R2, 0x3 ;  /* 0x0000000203047211 */ /* 0x000fe400078e18ff */
[----:B------:R-:W-:-:S02]  /*0110*/  LOP3.LUT R19, R24, R13, RZ, 0xfc, !PT ;  /* 0x0000000d18137212 */ /* 0x000fc400078efcff */
[----:B------:R-:W-:Y:S02]  /*0120*/  ISETP.GE.AND P0, PT, R4, 0x500, PT ;  /* 0x000005000400780c */ /* 0x000fe40003f06270 */
[----:B------:R-:W-:Y:S02]  /*0130*/  LOP3.LUT R17, R24, 0x8, R13, 0xfe, !PT ;  /* 0x0000000818117812 */ /* 0x000fe400078efe0d */
[C---:B------:R-:W-:Y:S01]  /*0140*/  ISETP.LT.AND P1, PT, R19.reuse, 0xfd0, !P0 ;  /* 0x00000fd01300780c */ /* 0x040fe20004721270 */
[--C-:B------:R-:W-:Y:S01]  /*0150*/  IMAD R19, R19, 0x500, R4.reuse ;  /* 0x0000050013137824 */ /* 0x100fe200078e0204 */
[C---:B------:R-:W-:Y:S02]  /*0160*/  ISETP.LT.AND P0, PT, R17.reuse, 0xfd0, !P0 ;  /* 0x00000fd01100780c */ /* 0x040fe40004701270 */
[----:B------:R-:W-:Y:S01]  /*0170*/  MOV R0, 0x2 ;  /* 0x0000000200007802 */ /* 0x000fe20000000f00 */
[----:B------:R-:W-:Y:S02]  /*0180*/  IMAD R17, R17, 0x500, R4 ;  /* 0x0000050011117824 */ /* 0x000fe400078e0204 */
[----:B------:R-:W-:-:S02]  /*0190*/  CS2R R4, SRZ ;  /* 0x0000000000047805 */ /* 0x000fc4000001ff00 */
[----:B------:R-:W-:-:S04]  /*01a0*/  IMAD.WIDE R20, R19, R0, c[0x0][0x160] ;  /* 0x0000580013147625 */ /* 0x000fc800078e0200 */
[----:B------:R-:W-:Y:S01]  /*01b0*/  IMAD.WIDE R22, R17, R0, c[0x0][0x160] ;  /* 0x0000580011167625 */ /* 0x000fe200078e0200 */
[----:B------:R-:W2:Y:S04]  /*01c0*/  @P1 LDG.E.EL.128 R8, [R20.64] ;  /* 0x0000000414081981 */ /* 0x000ea8000c2e1d00 */
[----:B------:R0:W3:Y:S01]  /*01d0*/  @P0 LDG.E.EL.128 R4, [R22.64] ;  /* 0x0000000416040981 */ /* 0x0000e2000c2e1d00 */
[----:B------:R-:W-:-:S05]  /*01e0*/  IMAD R14, R3, 0xc0, RZ ;  /* 0x000000c0030e7824 */ /* 0x000fca00078e02ff */
[C---:B------:R-:W-:Y:S02]  /*01f0*/  LOP3.LUT R3, R14.reuse, R13, RZ, 0xfc, !PT ;  /* 0x0000000d0e037212 */ /* 0x040fe400078efcff */
[----:B------:R-:W-:-:S03]  /*0200*/  LOP3.LUT R26, R14, 0x8, R13, 0xfe, !PT ;  /* 0x000000080e1a7812 */ /* 0x000fc600078efe0d */
[----:B------:R-:W-:Y:S01]  /*0210*/  IMAD.SHL.U32 R3, R3, 0x2, RZ ;  /* 0x0000000203037824 */ /* 0x000fe200078e00ff */
[----:B------:R-:W-:Y:S02]  /*0220*/  SHF.L.U32 R26, R26, 0x1, RZ ;  /* 0x000000011a1a7819 */ /* 0x000fe400000006ff */
[----:B------:R-:W-:Y:S02]  /*0230*/  PRMT R14, RZ, 0x7610, R14 ;  /* 0x00007610ff0e7816 */ /* 0x000fe4000000000e */
[----:B--2---:R-:W-:Y:S01]  /*0240*/  SHF.R.U32.HI R16, RZ, 0x10, R8 ;  /* 0x00000010ff107819 */ /* 0x004fe20000011608 */
[----:B------:R-:W-:Y:S01]  /*0250*/  STS.U16 [R3], R8 ;  /* 0x0000000803007388 */ /* 0x000fe20000000400 */
[----:B------:R-:W-:Y:S02]  /*0260*/  SHF.R.U32.HI R18, RZ, 0x10, R9 ;  /* 0x00000010ff127819 */ /* 0x000fe40000011609 */
[----:B------:R-:W-:Y:S01]  /*0270*/  SHF.R.U32.HI R20, RZ, 0x10, R10 ;  /* 0x00000010ff147819 */ /* 0x000fe2000001160a */
[----:B------:R1:W-:Y:S01]  /*0280*/  STS.U16 [R3+0x60], R9 ;  /* 0x0000600903007388 */ /* 0x0003e20000000400 */
[----:B0-----:R-:W-:-:S02]  /*0290*/  SHF.R.U32.HI R22, RZ, 0x10, R11 ;  /* 0x00000010ff167819 */ /* 0x001fc4000001160b */
[----:B---3--:R-:W-:Y:S01]  /*02a0*/  SHF.R.U32.HI R21, RZ, 0x10, R4 ;  /* 0x00000010ff157819 */ /* 0x008fe20000011604 */
[----:B------:R-:W-:Y:S01]  /*02b0*/  STS.U16 [R3+0xc0], R10 ;  /* 0x0000c00a03007388 */ /* 0x000fe20000000400 */
[----:B------:R-:W-:Y:S02]  /*02c0*/  SHF.R.U32.HI R23, RZ, 0x10, R5 ;  /* 0x00000010ff177819 */ /* 0x000fe40000011605 */
[----:B------:R-:W-:Y:S01]  /*02d0*/  SHF.R.U32.HI R25, RZ, 0x10, R6 ;  /* 0x00000010ff197819 */ /* 0x000fe20000011606 */
[----:B------:R0:W-:Y:S01]  /*02e0*/  STS.U16 [R3+0x120], R11 ;  /* 0x0001200b03007388 */ /* 0x0001e20000000400 */
[----:B------:R-:W-:Y:S01]  /*02f0*/  SHF.R.U32.HI R27, RZ, 0x10, R7 ;  /* 0x00000010ff1b7819 */ /* 0x000fe20000011607 */
[----:B-1----:R-:W-:Y:S02]  /*0300*/  CS2R R8, SRZ ;  /* 0x0000000000087805 */ /* 0x002fe4000001ff00 */
[----:B------:R-:W-:Y:S04]  /*0310*/  STS.U16 [R3+0x30], R16 ;  /* 0x0000301003007388 */ /* 0x000fe80000000400 */
[----:B------:R1:W-:Y:S01]  /*0320*/  STS.U16 [R3+0x90], R18 ;  /* 0x0000901203007388 */ /* 0x0003e20000000400 */
[----:B0-----:R-:W-:-:S03]  /*0330*/  CS2R R10, SRZ ;  /* 0x00000000000a7805 */ /* 0x001fc6000001ff00 */
[----:B------:R-:W-:Y:S04]  /*0340*/  STS.U16 [R3+0xf0], R20 ;  /* 0x0000f01403007388 */ /* 0x000fe80000000400 */
[----:B------:R-:W-:Y:S01]  /*0350*/  STS.U16 [R3+0x150], R22 ;  /* 0x0001501603007388 */ /* 0x000fe20000000400 */
[----:B-1----:R-:W-:-:S03]  /*0360*/  IMAD.WIDE R18, R19, R0, c[0x0][0x170] ;  /* 0x00005c0013127625 */ /* 0x002fc600078e0200 */
[----:B------:R-:W-:Y:S04]  /*0370*/  STS.U16 [R3+0x10], R4 ;  /* 0x0000100403007388 */ /* 0x000fe80000000400 */
[----:B------:R0:W-:Y:S04]  /*0380*/  STS.U16 [R26+0x30], R21 ;  /* 0x000030151a007388 */ /* 0x0001e80000000400 */
[----:B------:R1:W-:Y:S04]  /*0390*/  STS.U16 [R26+0x90], R23 ;  /* 0x000090171a007388 */ /* 0x0003e80000000400 */
[----:B------:R-:W-:Y:S01]  /*03a0*/  STS.U16 [R26+0xc0], R6 ;  /* 0x0000c0061a007388 */ /* 0x000fe20000000400 */
[----:B0-----:R-:W-:-:S03]  /*03b0*/  CS2R R20, SRZ ;  /* 0x0000000000147805 */ /* 0x001fc6000001ff00 */
[----:B------:R0:W-:Y:S01]  /*03c0*/  STS.U16 [R26+0x120], R7 ;  /* 0x000120071a007388 */ /* 0x0001e20000000400 */
[----:B-1----:R-:W-:-:S03]  /*03d0*/  CS2R R22, SRZ ;  /* 0x0000000000167805 */ /* 0x002fc6000001ff00 */
[----:B------:R1:W-:Y:S04]  /*03e0*/  STS.U16 [R26+0x60], R5 ;  /* 0x000060051a007388 */ /* 0x0003e80000000400 */
[----:B------:R-:W-:Y:S01]  /*03f0*/  STS.U16 [R26+0xf0], R25 ;  /* 0x0000f0191a007388 */ /* 0x000fe20000000400 */
[----:B0-----:R-:W-:-:S03]  /*0400*/  IMAD.WIDE R6, R17, R0, c[0x0][0x170] ;  /* 0x00005c0011067625 */ /* 0x001fc600078e0200 */
[----:B------:R-:W-:Y:S01]  /*0410*/  STS.U16 [R26+0x150], R27 ;  /* 0x0001501b1a007388 */ /* 0x000fe20000000400 */
[----:B-1----:R-:W-:-:S03]  /*0420*/  PRMT R5, R12, 0x6540, R15 ;  /* 0x000065400c057816 */ /* 0x002fc6000000000f */
[----:B------:R-:W-:Y:S06]  /*0430*/  BAR.SYNC 0x0 ;  /* 0x0000000000007b1d */ /* 0x000fec0000000000 */
[----:B------:R0:W2:Y:S01]  /*0440*/  @P0 LDG.E.EL.128 R20, [R6.64] ;  /* 0x0000000406140981 */ /* 0x0000a2000c2e1d00 */
[----:B------:R-:W-:-:S03]  /*0450*/  ISETP.GE.AND P0, PT, R5, 0x500, PT ;  /* 0x000005000500780c */ /* 0x000fc60003f06270 */
[----:B------:R1:W3:Y:S01]  /*0460*/  @P1 LDG.E.EL.128 R8, [R18.64] ;  /* 0x0000000412081981 */ /* 0x0002e2000c2e1d00 */
[----:B------:R-:W-:-:S09]  /*0470*/  IMAD.WIDE R4, R5, R0, c[0x0][0x168] ;  /* 0x00005a0005047625 */ /* 0x000fd200078e0200 */
[----:B------:R0:W4:Y:S01]  /*0480*/  @!P0 LDG.E.EL.U16 R14, [R4.64] ;  /* 0x00000004040e8981 */ /* 0x000122000c2e1500 */
[----:B------:R-:W-:Y:S01]  /*0490*/  SHF.R.U32.HI R27, RZ, 0x1, R12 ;  /* 0x00000001ff1b7819 */ /* 0x000fe2000001160c */
[----:B------:R-:W-:Y:S01]  /*04a0*/  IMAD.SHL.U32 R16, R13, 0x10, RZ ;  /* 0x000000100d107824 */ /* 0x000fe200078e00ff */
[----:B------:R-:W-:Y:S02]  /*04b0*/  SHF.L.U32 R13, R12, 0x3, RZ ;  /* 0x000000030c0d7819 */ /* 0x000fe400000006ff */
[----:B------:R-:W-:Y:S02]  /*04c0*/  SGXT.U32 R27, R27, 0x4 ;  /* 0x000000041b1b781a */ /* 0x000fe40000000000 */
[----:B------:R-:W-:Y:S02]  /*04d0*/  LOP3.LUT R13, R13, 0x8, RZ, 0xc0, !PT ;  /* 0x000000080d0d7812 */ /* 0x000fe400078ec0ff */
[----:B------:R-:W-:Y:S02]  /*04e0*/  LOP3.LUT R27, R16, R27, RZ, 0xfc, !PT ;  /* 0x0000001b101b7212 */ /* 0x000fe400078efcff */
[----:B------:R-:W-:-:S03]  /*04f0*/  LOP3.LUT R25, R24, R13, RZ, 0xfc, !PT ;  /* 0x0000000d18197212 */ /* 0x000fc600078efcff */
[----:B------:R-:W-:Y:S01]  /*0500*/  IMAD R28, R27, 0x18, R13 ;  /* 0x000000181b1c7824 */ /* 0x000fe200078e020d */
[----:B------:R-:W-:-:S03]  /*0510*/  MOV R24, RZ ;  /* 0x000000ff00187202 */ /* 0x000fc60000000f00 */
[----:B------:R-:W-:Y:S02]  /*0520*/  IMAD.SHL.U32 R28, R28, 0x2, RZ ;  /* 0x000000021c1c7824 */ /* 0x000fe400078e00ff */
[----:B------:R-:W-:-:S03]  /*0530*/  IMAD.HI R24, R25, -0x4de9bd37, R24 ;  /* 0xb21642c919187827 */ /* 0x000fc600078e0218 */
[----:B-1----:R-:W1:Y:S04]  /*0540*/  LDS.128 R16, [R28] ;  /* 0x000000001c107984 */ /* 0x002e680000000c00 */
[----:B0-----:R-:W-:Y:S04]  /*0550*/  LDS.128 R4, [R28+0x1800] ;  /* 0x001800001c047984 */ /* 0x001fe80000000c00 */
[----:B------:R-:W-:Y:S06]  /*0560*/  BAR.SYNC 0x0 ;  /* 0x0000000000007b1d */ /* 0x000fec0000000000 */
[----:B------:R-:W-:Y:S01]  /*0570*/  ISETP.GE.AND P0, PT, R25, 0xfd0, PT ;  /* 0x00000fd01900780c */ /* 0x000fe20003f06270 */
[----:B-1----:R-:W-:-:S02]  /*0580*/  HADD2.F32 R35, -RZ, R16.H0_H0 ;  /* 0x20000010ff237230 */ /* 0x002fc40000004100 */
[----:B------:R-:W-:Y:S02]  /*0590*/  HADD2.F32 R16, -RZ, R16.H1_H1 ;  /* 0x30000010ff107230 */ /* 0x000fe40000004100 */
[----:B------:R-:W-:Y:S01]  /*05a0*/  HADD2.F32 R37, -RZ, R17.H0_H0 ;  /* 0x20000011ff257230 */ /* 0x000fe20000004100 */
[----:B---3--:R-:W-:Y:S02]  /*05b0*/  SHF.R.U32.HI R32, RZ, 0x10, R8 ;  /* 0x00000010ff207819 */ /* 0x008fe40000011608 */
[----:B------:R-:W-:Y:S02]  /*05c0*/  SHF.R.U32.HI R34, RZ, 0x10, R9 ;  /* 0x00000010ff227819 */ /* 0x000fe40000011609 */
[----:B------:R-:W-:Y:S02]  /*05d0*/  SHF.R.U32.HI R36, RZ, 0x10, R10 ;  /* 0x00000010ff247819 */ /* 0x000fe4000001160a */
[----:B------:R-:W-:Y:S01]  /*05e0*/  SHF.R.U32.HI R30, RZ, 0x10, R11 ;  /* 0x00000010ff1e7819 */ /* 0x000fe2000001160b */
[----:B------:R-:W-:Y:S01]  /*05f0*/  STS.U16 [R3], R8 ;  /* 0x0000000803007388 */ /* 0x000fe20000000400 */
[----:B--2---:R-:W-:-:S03]  /*0600*/  SHF.R.U32.HI R29, RZ, 0x10, R21 ;  /* 0x00000010ff1d7819 */ /* 0x004fc60000011615 */
[----:B------:R-:W-:Y:S01]  /*0610*/  STS.U16 [R3+0x30], R32 ;  /* 0x0000302003007388 */ /* 0x000fe20000000400 */
[----:B------:R-:W-:-:S03]  /*0620*/  SHF.R.U32.HI R13, RZ, 0x10, R20 ;  /* 0x00000010ff0d7819 */ /* 0x000fc60000011614 */
[----:B------:R-:W-:Y:S01]  /*0630*/  STS.U16 [R3+0x60], R9 ;  /* 0x0000600903007388 */ /* 0x000fe20000000400 */
[----:B------:R-:W-:-:S03]  /*0640*/  SHF.R.U32.HI R31, RZ, 0x10, R22 ;  /* 0x00000010ff1f7819 */ /* 0x000fc60000011616 */
[----:B------:R-:W-:Y:S01]  /*0650*/  STS.U16 [R3+0x90], R34 ;  /* 0x0000902203007388 */ /* 0x000fe20000000400 */
[----:B------:R-:W-:-:S03]  /*0660*/  SHF.R.U32.HI R33, RZ, 0x10, R23 ;  /* 0x00000010ff217819 */ /* 0x000fc60000011617 */
[----:B------:R-:W-:Y:S04]  /*0670*/  STS.U16 [R3+0xc0], R10 ;  /* 0x0000c00a03007388 */ /* 0x000fe80000000400 */
[----:B------:R-:W-:Y:S04]  /*0680*/  STS.U16 [R3+0xf0], R36 ;  /* 0x0000f02403007388 */ /* 0x000fe80000000400 */
[----:B------:R-:W-:Y:S04]  /*0690*/  STS.U16 [R3+0x120], R11 ;  /* 0x0001200b03007388 */ /* 0x000fe80000000400 */
[----:B------:R4:W-:Y:S04]  /*06a0*/  STS.U16 [R3+0x150], R30 ;  /* 0x0001501e03007388 */ /* 0x0009e80000000400 */
[----:B------:R0:W-:Y:S04]  /*06b0*/  STS.U16 [R3+0x10], R20 ;  /* 0x0000101403007388 */ /* 0x0001e80000000400 */
[----:B------:R1:W-:Y:S01]  /*06c0*/  STS.U16 [R26+0x60], R21 ;  /* 0x000060151a007388 */ /* 0x0003e20000000400 */
[----:B----4-:R-:W-:-:S03]  /*06d0*/  HADD2.F32 R30, -RZ, R14.H0_H0 ;  /* 0x2000000eff1e7230 */ /* 0x010fc60000004100 */
[----:B------:R-:W-:Y:S01]  /*06e0*/  STS.U16 [R26+0x30], R13 ;  /* 0x0000300d1a007388 */ /* 0x000fe20000000400 */
[----:B0-----:R-:W-:Y:S02]  /*06f0*/  LOP3.LUT R3, R12, 0xff, RZ, 0xc0, !PT ;  /* 0x000000ff0c037812 */ /* 0x001fe400078ec0ff */
[----:B-1----:R-:W-:Y:S01]  /*0700*/  SHF.R.U32.HI R21, RZ, 0x1f, R24 ;  /* 0x0000001fff157819 */ /* 0x002fe20000011618 */
[----:B------:R-:W-:Y:S03]  /*0710*/  STS.U16 [R26+0x90], R29 ;  /* 0x0000901d1a007388 */ /* 0x000fe60000000400 */
[----:B------:R-:W-:Y:S01]  /*0720*/  LEA.HI.SX32 R24, R24, R21, 0x19 ;  /* 0x0000001518187211 */ /* 0x000fe200078fcaff */
[----:B------:R-:W-:Y:S04]  /*0730*/  STS.U16 [R26+0xc0], R22 ;  /* 0x0000c0161a007388 */ /* 0x000fe80000000400 */
[----:B------:R-:W-:Y:S04]  /*0740*/  STS.U16 [R26+0xf0], R31 ;  /* 0x0000f01f1a007388 */ /* 0x000fe80000000400 */
[----:B------:R-:W-:Y:S04]  /*0750*/  STS.U16 [R26+0x120], R23 ;  /* 0x000120171a007388 */ /* 0x000fe80000000400 */
[----:B------:R-:W-:Y:S04]  /*0760*/  STS.U16 [R26+0x150], R33 ;  /* 0x000150211a007388 */ /* 0x000fe80000000400 */
[----:B------:R-:W-:Y:S06]  /*0770*/  BAR.SYNC 0x0 ;  /* 0x0000000000007b1d */ /* 0x000fec0000000000 */
[----:B------:R-:W0:Y:S01]  /*0780*/  LDS.128 R8, [R28] ;  /* 0x000000001c087984 */ /* 0x000e220000000c00 */
[----:B------:R-:W-:-:S03]  /*0790*/  IMAD R23, R24, -0xb8, R25 ;  /* 0xffffff4818177824 */ /* 0x000fc600078e0219 */
[----:B------:R-:W-:Y:S01]  /*07a0*/  LDS.128 R12, [R28+0x1800] ;  /* 0x001800001c0c7984 */ /* 0x000fe20000000c00 */
[----:B------:R-:W-:-:S03]  /*07b0*/  LOP3.LUT R21, R2, R27, RZ, 0xfc, !PT ;  /* 0x0000001b02157212 */ /* 0x000fc600078efcff */
[----:B------:R-:W-:Y:S06]  /*07c0*/  BAR.SYNC 0x0 ;  /* 0x0000000000007b1d */ /* 0x000fec0000000000 */
[----:B------:R-:W-:Y:S01]  /*07d0*/  STS [R3.X8], R30 ;  /* 0x0000001e03007388 */ /* 0x000fe20000008800 */
[----:B------:R-:W-:-:S03]  /*07e0*/  LOP3.LUT R2, R2, 0x80, R27, 0xfe, !PT ;  /* 0x0000008002027812 */ /* 0x000fc600078efe1b */
[----:B------:R-:W-:Y:S06]  /*07f0*/  BAR.SYNC 0x0 ;  /* 0x0000000000007b1d */ /* 0x000fec0000000000 */
[----:B------:R1:W2:Y:S01]  /*0800*/  LDS R20, [R27.X8] ;  /* 0x000000001b147984 */ /* 0x0002a20000008800 */
[----:B------:R-:W-:Y:S01]  /*0810*/  IMAD R23, R24, 0x39800, R23 ;  /* 0x0003980018177824 */ /* 0x000fe200078e0217 */
[----:B------:R-:W-:Y:S02]  /*0820*/  ISETP.LT.AND P1, PT, R21, 0x500, !P0 ;  /* 0x000005001500780c */ /* 0x000fe40004721270 */
[C---:B------:R-:W-:Y:S01]  /*0830*/  ISETP.LT.AND P0, PT, R2.reuse, 0x500, !P0 ;  /* 0x000005000200780c */ /* 0x040fe20004701270 */
[----:B------:R-:W-:Y:S01]  /*0840*/  IMAD R3, R2, 0xb8, R23 ;  /* 0x000000b802037824 */ /* 0x000fe200078e0217 */
[----:B------:R-:W-:-:S06]  /*0850*/  LOP3.LUT R2, R27, 0x80, RZ, 0xfc, !PT ;  /* 0x000000801b027812 */ /* 0x000fcc00078efcff */
[----:B------:R-:W3:Y:S01]  /*0860*/  LDS R2, [R2.X8] ;  /* 0x0000000002027984 */ /* 0x000ee20000008800 */
[--C-:B------:R-:W-:Y:S02]  /*0870*/  HADD2.F32 R24, -RZ, R18.reuse.H1_H1 ;  /* 0x30000012ff187230 */ /* 0x100fe40000004100 */
[----:B------:R-:W-:Y:S02]  /*0880*/  HADD2.F32 R26, -RZ, R17.H1_H1 ;  /* 0x30000011ff1a7230 */ /* 0x000fe40000004100 */
[----:B------:R-:W-:Y:S02]  /*0890*/  HADD2.F32 R33, -RZ, R18.H0_H0 ;  /* 0x20000012ff217230 */ /* 0x000fe40000004100 */
[--C-:B------:R-:W-:Y:S02]  /*08a0*/  HADD2.F32 R31, -RZ, R19.reuse.H0_H0 ;  /* 0x20000013ff1f7230 */ /* 0x100fe40000004100 */
[----:B------:R-:W-:Y:S02]  /*08b0*/  HADD2.F32 R22, -RZ, R19.H1_H1 ;  /* 0x30000013ff167230 */ /* 0x000fe40000004100 */
[----:B0-----:R-:W-:-:S02]  /*08c0*/  HADD2.F32 R28, -RZ, R8.H0_H0 ;  /* 0x20000008ff1c7230 */ /* 0x001fc40000004100 */
[----:B------:R-:W-:Y:S02]  /*08d0*/  IMAD R21, R21, 0xb8, R23 ;  /* 0x000000b815157824 */ /* 0x000fe400078e0217 */
[--C-:B------:R-:W-:Y:S02]  /*08e0*/  HADD2.F32 R17, -RZ, R4.reuse.H0_H0 ;  /* 0x20000004ff117230 */ /* 0x100fe40000004100 */
[----:B------:R-:W-:Y:S02]  /*08f0*/  HADD2.F32 R23, -RZ, R4.H1_H1 ;  /* 0x30000004ff177230 */ /* 0x000fe40000004100 */
[--C-:B------:R-:W-:Y:S02]  /*0900*/  HADD2.F32 R25, -RZ, R6.reuse.H0_H0 ;  /* 0x20000006ff197230 */ /* 0x100fe40000004100 */
[----:B-1----:R-:W-:Y:S01]  /*0910*/  HADD2.F32 R27, -RZ, R6.H1_H1 ;  /* 0x30000006ff1b7230 */ /* 0x002fe20000004100 */
[--C-:B--2---:R-:W-:Y:S01]  /*0920*/  FADD R35, R35, R20.reuse ;  /* 0x0000001423237221 */ /* 0x104fe20000000000 */
[--C-:B------:R-:W-:Y:S01]  /*0930*/  FADD R18, R16, R20.reuse ;  /* 0x0000001410127221 */ /* 0x100fe20000000000 */
[--C-:B------:R-:W-:Y:S01]  /*0940*/  FADD R4, R24, R20.reuse ;  /* 0x0000001418047221 */ /* 0x100fe20000000000 */
[--C-:B------:R-:W-:Y:S01]  /*0950*/  FADD R16, R26, R20.reuse ;  /* 0x000000141a107221 */ /* 0x100fe20000000000 */
[--C-:B------:R-:W-:Y:S01]  /*0960*/  FADD R37, R37, R20.reuse ;  /* 0x0000001425257221 */ /* 0x100fe20000000000 */
[--C-:B------:R-:W-:Y:S01]  /*0970*/  FADD R24, R33, R20.reuse ;  /* 0x0000001421187221 */ /* 0x100fe20000000000 */
[--C-:B------:R-:W-:Y:S01]  /*0980*/  FADD R6, R22, R20.reuse ;  /* 0x0000001416067221 */ /* 0x100fe20000000000 */
[----:B------:R-:W-:Y:S01]  /*0990*/  FADD R31, R31, R20 ;  /* 0x000000141f1f7221 */ /* 0x000fe20000000000 */
[----:B------:R-:W-:Y:S01]  /*09a0*/  FFMA R20, R28, 0.125, R35 ;  /* 0x3e0000001c147823 */ /* 0x000fe20000000023 */
[----:B------:R-:W-:-:S02]  /*09b0*/  HADD2.F32 R35, -RZ, R8.H1_H1 ;  /* 0x30000008ff237230 */ /* 0x000fc40000004100 */
[--C-:B------:R-:W-:Y:S02]  /*09c0*/  HADD2.F32 R22, -RZ, R9.reuse.H1_H1 ;  /* 0x30000009ff167230 */ /* 0x100fe40000004100 */
[----:B------:R-:W-:Y:S02]  /*09d0*/  HADD2.F32 R26, -RZ, R9.H0_H0 ;  /* 0x20000009ff1a7230 */ /* 0x000fe40000004100 */
[----:B------:R-:W-:Y:S02]  /*09e0*/  HADD2.F32 R19, -RZ, R5.H0_H0 ;  /* 0x20000005ff137230 */ /* 0x000fe40000004100 */
[--C-:B------:R-:W-:Y:S02]  /*09f0*/  HADD2.F32 R9, -RZ, R10.reuse.H1_H1 ;  /* 0x3000000aff097230 */ /* 0x100fe40000004100 */
[----:B------:R-:W-:Y:S02]  /*0a00*/  HADD2.F32 R28, -RZ, R10.H0_H0 ;  /* 0x2000000aff1c7230 */ /* 0x000fe40000004100 */
[----:B------:R-:W-:-:S02]  /*0a10*/  HADD2.F32 R33, -RZ, R11.H1_H1 ;  /* 0x3000000bff217230 */ /* 0x000fc40000004100 */
[----:B------:R-:W-:Y:S02]  /*0a20*/  HADD2.F32 R8, -RZ, R11.H0_H0 ;  /* 0x2000000bff087230 */ /* 0x000fe40000004100 */
[----:B------:R-:W-:Y:S01]  /*0a30*/  HADD2.F32 R5, -RZ, R5.H1_H1 ;  /* 0x30000005ff057230 */ /* 0x000fe20000004100 */
[----:B------:R-:W-:Y:S01]  /*0a40*/  FFMA R11, R35, 0.125, R18 ;  /* 0x3e000000230b7823 */ /* 0x000fe20000000012 */
[--C-:B------:R-:W-:Y:S01]  /*0a50*/  HADD2.F32 R29, -RZ, R7.reuse.H0_H0 ;  /* 0x20000007ff1d7230 */ /* 0x100fe20000004100 */
[----:B------:R-:W-:Y:S01]  /*0a60*/  FFMA R35, R22, 0.125, R16 ;  /* 0x3e00000016237823 */ /* 0x000fe20000000010 */
[----:B------:R-:W-:Y:S01]  /*0a70*/  HADD2.F32 R7, -RZ, R7.H1_H1 ;  /* 0x30000007ff077230 */ /* 0x000fe20000004100 */
[----:B------:R-:W-:Y:S01]  /*0a80*/  FFMA R16, R28, 0.125, R24 ;  /* 0x3e0000001c107823 */ /* 0x000fe20000000018 */
[----:B------:R-:W-:Y:S01]  /*0a90*/  HADD2.F32 R22, -RZ, R13.H1_H1 ;  /* 0x3000000dff167230 */ /* 0x000fe20000004100 */
[----:B------:R-:W-:Y:S01]  /*0aa0*/  FFMA R9, R9, 0.125, R4 ;  /* 0x3e00000009097823 */ /* 0x000fe20000000004 */
[----:B------:R-:W-:Y:S01]  /*0ab0*/  FFMA R8, R8, 0.125, R31 ;  /* 0x3e00000008087823 */ /* 0x000fe2000000001f */
[----:B------:R-:W-:Y:S01]  /*0ac0*/  FFMA R33, R33, 0.125, R6 ;  /* 0x3e00000021217823 */ /* 0x000fe20000000006 */
[----:B------:R-:W-:Y:S01]  /*0ad0*/  FFMA R10, R26, 0.125, R37 ;  /* 0x3e0000001a0a7823 */ /* 0x000fe20000000025 */
[----:B---3--:R-:W-:Y:S01]  /*0ae0*/  FADD R5, R5, R2 ;  /* 0x0000000205057221 */ /* 0x008fe20000000000 */
[----:B------:R-:W-:-:S02]  /*0af0*/  HADD2.F32 R18, -RZ, R12.H1_H1 ;  /* 0x3000000cff127230 */ /* 0x000fc40000004100 */
[----:B------:R-:W-:Y:S02]  /*0b00*/  HADD2.F32 R24, -RZ, R12.H0_H0 ;  /* 0x2000000cff187230 */ /* 0x000fe40000004100 */
[----:B------:R-:W-:Y:S01]  /*0b10*/  HADD2.F32 R26, -RZ, R13.H0_H0 ;  /* 0x2000000dff1a7230 */ /* 0x000fe20000004100 */
[--C-:B------:R-:W-:Y:S01]  /*0b20*/  FADD R23, R23, R2.reuse ;  /* 0x0000000217177221 */ /* 0x100fe20000000000 */
[--C-:B------:R-:W-:Y:S01]  /*0b30*/  HADD2.F32 R12, -RZ, R14.reuse.H1_H1 ;  /* 0x3000000eff0c7230 */ /* 0x100fe20000004100 */
[--C-:B------:R-:W-:Y:S01]  /*0b40*/  FADD R17, R17, R2.reuse ;  /* 0x0000000211117221 */ /* 0x100fe20000000000 */
[--C-:B------:R-:W-:Y:S01]  /*0b50*/  HADD2.F32 R13, -RZ, R15.reuse.H1_H1 ;  /* 0x3000000fff0d7230 */ /* 0x100fe20000004100 */
[--C-:B------:R-:W-:Y:S01]  /*0b60*/  FADD R19, R19, R2.reuse ;  /* 0x0000000213137221 */ /* 0x100fe20000000000 */
[----:B------:R-:W-:Y:S01]  /*0b70*/  HADD2.F32 R14, -RZ, R14.H0_H0 ;  /* 0x2000000eff0e7230 */ /* 0x000fe20000004100 */
[--C-:B------:R-:W-:Y:S01]  /*0b80*/  FADD R27, R27, R2.reuse ;  /* 0x000000021b1b7221 */ /* 0x100fe20000000000 */
[----:B------:R-:W-:Y:S01]  /*0b90*/  HADD2.F32 R15, -RZ, R15.H0_H0 ;  /* 0x2000000fff0f7230 */ /* 0x000fe20000004100 */
[--C-:B------:R-:W-:Y:S01]  /*0ba0*/  FADD R25, R25, R2.reuse ;  /* 0x0000000219197221 */ /* 0x100fe20000000000 */
[--C-:B------:R-:W-:Y:S01]  /*0bb0*/  FADD R28, R7, R2.reuse ;  /* 0x00000002071c7221 */ /* 0x100fe20000000000 */
[----:B------:R-:W-:Y:S01]  /*0bc0*/  FADD R2, R29, R2 ;  /* 0x000000021d027221 */ /* 0x000fe20000000000 */
[----:B------:R-:W-:Y:S01]  /*0bd0*/  FFMA R22, R22, 0.125, R5 ;  /* 0x3e00000016167823 */ /* 0x000fe20000000005 */
[----:B------:R-:W-:-:S02]  /*0be0*/  F2FP.F16.F32.PACK_AB R6, R9, R16 ;  /* 0x000000100906723e */ /* 0x000fc400000000ff */
[----:B------:R-:W-:Y:S01]  /*0bf0*/  F2FP.F16.F32.PACK_AB R7, R33, R8 ;  /* 0x000000082107723e */ /* 0x000fe200000000ff */
[----:B------:R-:W-:Y:S01]  /*0c00*/  IMAD.WIDE R8, R21, R0, c[0x0][0x178] ;  /* 0x00005e0015087625 */ /* 0x000fe200078e0200 */
[----:B------:R-:W-:Y:S02]  /*0c10*/  F2FP.F16.F32.PACK_AB R4, R11, R20 ;  /* 0x000000140b04723e */ /* 0x000fe400000000ff */
[----:B------:R-:W-:Y:S01]  /*0c20*/  F2FP.F16.F32.PACK_AB R5, R35, R10 ;  /* 0x0000000a2305723e */ /* 0x000fe200000000ff */
[----:B------:R-:W-:Y:S01]  /*0c30*/  FFMA R24, R24, 0.125, R17 ;  /* 0x3e00000018187823 */ /* 0x000fe20000000011 */
[----:B------:R-:W-:Y:S01]  /*0c40*/  FFMA R23, R18, 0.125, R23 ;  /* 0x3e00000012177823 */ /* 0x000fe20000000017 */
[----:B------:R-:W-:Y:S01]  /*0c50*/  FFMA R19, R26, 0.125, R19 ;  /* 0x3e0000001a137823 */ /* 0x000fe20000000013 */
[----:B------:R-:W-:Y:S01]  /*0c60*/  FFMA R14, R14, 0.125, R25 ;  /* 0x3e0000000e0e7823 */ /* 0x000fe20000000019 */
[----:B------:R-:W-:Y:S01]  /*0c70*/  FFMA R27, R12, 0.125, R27 ;  /* 0x3e0000000c1b7823 */ /* 0x000fe2000000001b */
[----:B------:R-:W-:Y:S01]  /*0c80*/  FFMA R15, R15, 0.125, R2 ;  /* 0x3e0000000f0f7823 */ /* 0x000fe20000000002 */
[----:B------:R-:W-:Y:S01]  /*0c90*/  FFMA R28, R13, 0.125, R28 ;  /* 0x3e0000000d1c7823 */ /* 0x000fe2000000001c */
[----:B------:R0:W-:Y:S01]  /*0ca0*/  @P1 STG.E.128 [R8.64], R4 ;  /* 0x0000000408001986 */ /* 0x0001e2000c101d04 */
[----:B------:R-:W-:Y:S01]  /*0cb0*/  F2FP.F16.F32.PACK_AB R12, R23, R24 ;  /* 0x00000018170c723e */ /* 0x000fe200000000ff */
[----:B------:R-:W-:Y:S01]  /*0cc0*/  IMAD.WIDE R2, R3, R0, c[0x0][0x178] ;  /* 0x00005e0003027625 */ /* 0x000fe200078e0200 */
[----:B------:R-:W-:-:S02]  /*0cd0*/  F2FP.F16.F32.PACK_AB R13, R22, R19 ;  /* 0x00000013160d723e */ /* 0x000fc400000000ff */
[----:B------:R-:W-:Y:S02]  /*0ce0*/  F2FP.F16.F32.PACK_AB R14, R27, R14 ;  /* 0x0000000e1b0e723e */ /* 0x000fe400000000ff */
[----:B------:R-:W-:Y:S01]  /*0cf0*/  F2FP.F16.F32.PACK_AB R15, R28, R15 ;  /* 0x0000000f1c0f723e */ /* 0x000fe200000000ff */
[----:B------:R-:W-:Y:S06]  /*0d00*/  @!P0 EXIT ;  /* 0x000000000000894d */ /* 0x000fec0003800000 */
[----:B------:R-:W-:Y:S01]  /*0d10*/  STG.E.128 [R2.64], R12 ;  /* 0x0000000c02007986 */ /* 0x000fe2000c101d04 */
[----:B------:R-:W-:Y:S05]  /*0d20*/  EXIT ;  /* 0x000000000000794d */ /* 0x000fea0003800000 */
.L_x_0:
[----:B------:R-:W-:-:S00]  /*0d30*/  BRA `(.L_x_0) ;  /* 0xfffffff000007947 */ /* 0x000fc0000383ffff */
[----:B------:R-:W-:-:S00]  /*0d40*/  NOP ;  /* 0x0000000000007918 */ /* 0x000fc00000000000 */
        /* <DEDUP_REMOVED lines=11> */
.L_x_1:


//--------------------- .nv.shared.triton__0d1d2d3d4de5de --------------------------
	.section	.nv.shared.triton__0d1d2d3d4de5de,"aw",@nobits
	.align	16
